	.headerflags	@"EF_CUDA_TEXMODE_UNIFIED EF_CUDA_64BIT_ADDRESS EF_CUDA_ACCELERATORS EF_CUDA_SM90 EF_CUDA_VIRTUAL_SM(EF_CUDA_SM90)"
	.elftype	@"ET_EXEC"


//--------------------- .nv.info                  --------------------------
	.section	.nv.info,"",@"SHT_CUDA_INFO"
	.align	4


	//----- nvinfo : EIATTR_REGCOUNT
	.align		4
        /*0000*/ 	.byte	0x04, 0x2f
        /*0002*/ 	.short	(.L_1 - .L_0)
	.align		4
.L_0:
        /*0004*/ 	.word	index@(triton_per_fused_cat_mul_sum_9)
        /*0008*/ 	.word	0x00000040


	//----- nvinfo : EIATTR_MIN_STACK_SIZE
	.align		4
.L_1:
        /*000c*/ 	.byte	0x04, 0x12
        /*000e*/ 	.short	(.L_3 - .L_2)
	.align		4
.L_2:
        /*0010*/ 	.word	index@(triton_per_fused_cat_mul_sum_9)
        /*0014*/ 	.word	0x00000000


	//----- nvinfo : EIATTR_FRAME_SIZE
	.align		4
.L_3:
        /*0018*/ 	.byte	0x04, 0x11
        /*001a*/ 	.short	(.L_5 - .L_4)
	.align		4
.L_4:
        /*001c*/ 	.word	index@(triton_per_fused_cat_mul_sum_9)
        /*0020*/ 	.word	0x00000000


	//----- nvinfo : EIATTR_MIN_STACK_SIZE
	.align		4
.L_5:
        /*0024*/ 	.byte	0x04, 0x12
        /*0026*/ 	.short	(.L_7 - .L_6)
	.align		4
.L_6:
        /*0028*/ 	.word	index@(triton_per_fused_cat_mul_sum_9)
        /*002c*/ 	.word	0x00000000
.L_7:


//--------------------- .nv.info.triton_per_fused_cat_mul_sum_9 --------------------------
	.section	.nv.info.triton_per_fused_cat_mul_sum_9,"",@"SHT_CUDA_INFO"
	.sectionflags	@""
	.align	4


	//----- nvinfo : EIATTR_CUDA_API_VERSION
	.align		4
        /*0000*/ 	.byte	0x04, 0x37
        /*0002*/ 	.short	(.L_9 - .L_8)
.L_8:
        /*0004*/ 	.word	0x0000007c


	//----- nvinfo : EIATTR_KPARAM_INFO
	.align		4
.L_9:
        /*0008*/ 	.byte	0x04, 0x17
        /*000a*/ 	.short	(.L_11 - .L_10)
.L_10:
        /*000c*/ 	.word	0x00000000
        /*0010*/ 	.short	0x0008
        /*0012*/ 	.short	0x003c
        /*0014*/ 	.byte	0x00, 0xf0, 0x11, 0x00


	//----- nvinfo : EIATTR_KPARAM_INFO
	.align		4
.L_11:
        /*0018*/ 	.byte	0x04, 0x17
        /*001a*/ 	.short	(.L_13 - .L_12)
.L_12:
        /*001c*/ 	.word	0x00000000
        /*0020*/ 	.short	0x0007
        /*0022*/ 	.short	0x0038
        /*0024*/ 	.byte	0x00, 0xf0, 0x11, 0x00


	//----- nvinfo : EIATTR_KPARAM_INFO
	.align		4
.L_13:
        /*0028*/ 	.byte	0x04, 0x17
        /*002a*/ 	.short	(.L_15 - .L_14)
.L_14:
        /*002c*/ 	.word	0x00000000
        /*0030*/ 	.short	0x0006
        /*0032*/ 	.short	0x0030
        /*0034*/ 	.byte	0x00, 0xf4, 0x21, 0x00


	//----- nvinfo : EIATTR_KPARAM_INFO
	.align		4
.L_15:
        /*0038*/ 	.byte	0x04, 0x17
        /*003a*/ 	.short	(.L_17 - .L_16)
.L_16:
        /*003c*/ 	.word	0x00000000
        /*0040*/ 	.short	0x0005
        /*0042*/ 	.short	0x0028
        /*0044*/ 	.byte	0x00, 0xf4, 0x21, 0x00


	//----- nvinfo : EIATTR_KPARAM_INFO
	.align		4
.L_17:
        /*0048*/ 	.byte	0x04, 0x17
        /*004a*/ 	.short	(.L_19 - .L_18)
.L_18:
        /*004c*/ 	.word	0x00000000
        /*0050*/ 	.short	0x0004
        /*0052*/ 	.short	0x0020
        /*0054*/ 	.byte	0x00, 0xf4, 0x21, 0x00


	//----- nvinfo : EIATTR_KPARAM_INFO
	.align		4
.L_19:
        /*0058*/ 	.byte	0x04, 0x17
        /*005a*/ 	.short	(.L_21 - .L_20)
.L_20:
        /*005c*/ 	.word	0x00000000
        /*0060*/ 	.short	0x0003
        /*0062*/ 	.short	0x0018
        /*0064*/ 	.byte	0x00, 0xf4, 0x21, 0x00


	//----- nvinfo : EIATTR_KPARAM_INFO
	.align		4
.L_21:
        /*0068*/ 	.byte	0x04, 0x17
        /*006a*/ 	.short	(.L_23 - .L_22)
.L_22:
        /*006c*/ 	.word	0x00000000
        /*0070*/ 	.short	0x0002
        /*0072*/ 	.short	0x0010
        /*0074*/ 	.byte	0x00, 0xf4, 0x21, 0x00


	//----- nvinfo : EIATTR_KPARAM_INFO
	.align		4
.L_23:
        /*0078*/ 	.byte	0x04, 0x17
        /*007a*/ 	.short	(.L_25 - .L_24)
.L_24:
        /*007c*/ 	.word	0x00000000
        /*0080*/ 	.short	0x0001
        /*0082*/ 	.short	0x0008
        /*0084*/ 	.byte	0x00, 0xf4, 0x21, 0x00


	//----- nvinfo : EIATTR_KPARAM_INFO
	.align		4
.L_25:
        /*0088*/ 	.byte	0x04, 0x17
        /*008a*/ 	.short	(.L_27 - .L_26)
.L_26:
        /*008c*/ 	.word	0x00000000
        /*0090*/ 	.short	0x0000
        /*0092*/ 	.short	0x0000
        /*0094*/ 	.byte	0x00, 0xf4, 0x21, 0x00


	//----- nvinfo : EIATTR_SPARSE_MMA_MASK
	.align		4
.L_27:
        /*0098*/ 	.byte	0x03, 0x50
        /*009a*/ 	.short	0x0000


	//----- nvinfo : EIATTR_MAXREG_COUNT
	.align		4
        /*009c*/ 	.byte	0x03, 0x1b
        /*009e*/ 	.short	0x00ff


	//----- nvinfo : EIATTR_COOP_GROUP_MASK_REGIDS
	.align		4
        /*00a0*/ 	.byte	0x04, 0x29
        /*00a2*/ 	.short	(.L_29 - .L_28)


	//   ....[0]....
.L_28:
        /*00a4*/ 	.word	0xffffffff


	//   ....[1]....
        /*00a8*/ 	.word	0xffffffff


	//   ....[2]....
        /*00ac*/ 	.word	0xffffffff


	//   ....[3]....
        /*00b0*/ 	.word	0xffffffff


	//   ....[4]....
        /*00b4*/ 	.word	0xffffffff


	//   ....[5]....
        /*00b8*/ 	.word	0xffffffff


	//   ....[6]....
        /*00bc*/ 	.word	0xffffffff


	//   ....[7]....
        /*00c0*/ 	.word	0xffffffff


	//   ....[8]....
        /*00c4*/ 	.word	0xffffffff


	//   ....[9]....
        /*00c8*/ 	.word	0xffffffff


	//   ....[10]....
        /*00cc*/ 	.word	0xffffffff


	//   ....[11]....
        /*00d0*/ 	.word	0xffffffff


	//   ....[12]....
        /*00d4*/ 	.word	0xffffffff


	//   ....[13]....
        /*00d8*/ 	.word	0xffffffff


	//   ....[14]....
        /*00dc*/ 	.word	0xffffffff


	//   ....[15]....
        /*00e0*/ 	.word	0xffffffff


	//   ....[16]....
        /*00e4*/ 	.word	0xffffffff


	//   ....[17]....
        /*00e8*/ 	.word	0xffffffff


	//   ....[18]....
        /*00ec*/ 	.word	0xffffffff


	//   ....[19]....
        /*00f0*/ 	.word	0xffffffff


	//   ....[20]....
        /*00f4*/ 	.word	0xffffffff


	//   ....[21]....
        /*00f8*/ 	.word	0xffffffff


	//   ....[22]....
        /*00fc*/ 	.word	0xffffffff


	//   ....[23]....
        /*0100*/ 	.word	0xffffffff


	//   ....[24]....
        /*0104*/ 	.word	0xffffffff


	//   ....[25]....
        /*0108*/ 	.word	0xffffffff


	//   ....[26]....
        /*010c*/ 	.word	0xffffffff


	//   ....[27]....
        /*0110*/ 	.word	0xffffffff


	//   ....[28]....
        /*0114*/ 	.word	0xffffffff


	//   ....[29]....
        /*0118*/ 	.word	0xffffffff


	//   ....[30]....
        /*011c*/ 	.word	0xffffffff


	//   ....[31]....
        /*0120*/ 	.word	0xffffffff


	//   ....[32]....
        /*0124*/ 	.word	0xffffffff


	//   ....[33]....
        /*0128*/ 	.word	0xffffffff


	//   ....[34]....
        /*012c*/ 	.word	0xffffffff


	//   ....[35]....
        /*0130*/ 	.word	0xffffffff


	//   ....[36]....
        /*0134*/ 	.word	0xffffffff


	//   ....[37]....
        /*0138*/ 	.word	0xffffffff


	//   ....[38]....
        /*013c*/ 	.word	0xffffffff


	//   ....[39]....
        /*0140*/ 	.word	0xffffffff


	//   ....[40]....
        /*0144*/ 	.word	0xffffffff


	//   ....[41]....
        /*0148*/ 	.word	0xffffffff


	//   ....[42]....
        /*014c*/ 	.word	0xffffffff


	//   ....[43]....
        /*0150*/ 	.word	0xffffffff


	//   ....[44]....
        /*0154*/ 	.word	0xffffffff


	//   ....[45]....
        /*0158*/ 	.word	0xffffffff


	//   ....[46]....
        /*015c*/ 	.word	0xffffffff


	//   ....[47]....
        /*0160*/ 	.word	0xffffffff


	//   ....[48]....
        /*0164*/ 	.word	0xffffffff


	//   ....[49]....
        /*0168*/ 	.word	0xffffffff


	//   ....[50]....
        /*016c*/ 	.word	0xffffffff


	//   ....[51]....
        /*0170*/ 	.word	0xffffffff


	//   ....[52]....
        /*0174*/ 	.word	0xffffffff


	//   ....[53]....
        /*0178*/ 	.word	0xffffffff


	//   ....[54]....
        /*017c*/ 	.word	0xffffffff


	//----- nvinfo : EIATTR_COOP_GROUP_INSTR_OFFSETS
	.align		4
.L_29:
        /*0180*/ 	.byte	0x04, 0x28
        /*0182*/ 	.short	(.L_31 - .L_30)


	//   ....[0]....
.L_30:
        /*0184*/ 	.word	0x000004f0


	//   ....[1]....
        /*0188*/ 	.word	0x00000550


	//   ....[2]....
        /*018c*/ 	.word	0x00000580


	//   ....[3]....
        /*0190*/ 	.word	0x00000590


	//   ....[4]....
        /*0194*/ 	.word	0x000005b0


	//   ....[5]....
        /*0198*/ 	.word	0x000005d0


	//   ....[6]....
        /*019c*/ 	.word	0x00000610


	//   ....[7]....
        /*01a0*/ 	.word	0x00000640


	//   ....[8]....
        /*01a4*/ 	.word	0x00000a20


	//   ....[9]....
        /*01a8*/ 	.word	0x00000a50


	//   ....[10]....
        /*01ac*/ 	.word	0x00000a70


	//   ....[11]....
        /*01b0*/ 	.word	0x00000ba0


	//   ....[12]....
        /*01b4*/ 	.word	0x00000bb0


	//   ....[13]....
        /*01b8*/ 	.word	0x00000bc0


	//   ....[14]....
        /*01bc*/ 	.word	0x00000bd0


	//   ....[15]....
        /*01c0*/ 	.word	0x00000c40


	//   ....[16]....
        /*01c4*/ 	.word	0x00000c50


	//   ....[17]....
        /*01c8*/ 	.word	0x00000c60


	//   ....[18]....
        /*01cc*/ 	.word	0x00000c70


	//   ....[19]....
        /*01d0*/ 	.word	0x00000d70


	//   ....[20]....
        /*01d4*/ 	.word	0x00000d90


	//   ....[21]....
        /*01d8*/ 	.word	0x00000de0


	//   ....[22]....
        /*01dc*/ 	.word	0x00000f60


	//   ....[23]....
        /*01e0*/ 	.word	0x00000f90


	//   ....[24]....
        /*01e4*/ 	.word	0x00000fa0


	//   ....[25]....
        /*01e8*/ 	.word	0x00000fb0


	//   ....[26]....
        /*01ec*/ 	.word	0x00000fd0


	//   ....[27]....
        /*01f0*/ 	.word	0x00001020


	//   ....[28]....
        /*01f4*/ 	.word	0x00001030


	//   ....[29]....
        /*01f8*/ 	.word	0x00001040


	//   ....[30]....
        /*01fc*/ 	.word	0x00001120


	//   ....[31]....
        /*0200*/ 	.word	0x00001140


	//   ....[32]....
        /*0204*/ 	.word	0x00001180


	//   ....[33]....
        /*0208*/ 	.word	0x00001310


	//   ....[34]....
        /*020c*/ 	.word	0x00001340


	//   ....[35]....
        /*0210*/ 	.word	0x00001350


	//   ....[36]....
        /*0214*/ 	.word	0x00001360


	//   ....[37]....
        /*0218*/ 	.word	0x00001380


	//   ....[38]....
        /*021c*/ 	.word	0x000013d0


	//   ....[39]....
        /*0220*/ 	.word	0x000013e0


	//   ....[40]....
        /*0224*/ 	.word	0x000013f0


	//   ....[41]....
        /*0228*/ 	.word	0x000014d0


	//   ....[42]....
        /*022c*/ 	.word	0x000014f0


	//   ....[43]....
        /*0230*/ 	.word	0x00001520


	//   ....[44]....
        /*0234*/ 	.word	0x000016e0


	//   ....[45]....
        /*0238*/ 	.word	0x000016f0


	//   ....[46]....
        /*023c*/ 	.word	0x00001700


	//   ....[47]....
        /*0240*/ 	.word	0x00001710


	//   ....[48]....
        /*0244*/ 	.word	0x00001780


	//   ....[49]....
        /*0248*/ 	.word	0x00001790


	//   ....[50]....
        /*024c*/ 	.word	0x000017a0


	//   ....[51]....
        /*0250*/ 	.word	0x000017b0


	//   ....[52]....
        /*0254*/ 	.word	0x00001890


	//   ....[53]....
        /*0258*/ 	.word	0x000018b0


	//   ....[54]....
        /*025c*/ 	.word	0x000018e0


	//----- nvinfo : EIATTR_EXIT_INSTR_OFFSETS
	.align		4
.L_31:
        /*0260*/ 	.byte	0x04, 0x1c
        /*0262*/ 	.short	(.L_33 - .L_32)


	//   ....[0]....
.L_32:
        /*0264*/ 	.word	0x00001ab0


	//   ....[1]....
        /*0268*/ 	.word	0x00001b00


	//----- nvinfo : EIATTR_REQNTID
	.align		4
.L_33:
        /*026c*/ 	.byte	0x04, 0x10
        /*026e*/ 	.short	(.L_35 - .L_34)
.L_34:
        /*0270*/ 	.word	0x00000100
        /*0274*/ 	.word	0x00000001
        /*0278*/ 	.word	0x00000001


	//----- nvinfo : EIATTR_CBANK_PARAM_SIZE
	.align		4
.L_35:
        /*027c*/ 	.byte	0x03, 0x19
        /*027e*/ 	.short	0x0040


	//----- nvinfo : EIATTR_PARAM_CBANK
	.align		4
        /*0280*/ 	.byte	0x04, 0x0a
        /*0282*/ 	.short	(.L_37 - .L_36)
	.align		4
.L_36:
        /*0284*/ 	.word	index@(.nv.constant0.triton_per_fused_cat_mul_sum_9)
        /*0288*/ 	.short	0x0210
        /*028a*/ 	.short	0x0040


	//----- nvinfo : EIATTR_SW_WAR
	.align		4
.L_37:
        /*028c*/ 	.byte	0x04, 0x36
        /*028e*/ 	.short	(.L_39 - .L_38)
.L_38:
        /*0290*/ 	.word	0x00000008
.L_39:


//--------------------- .nv.callgraph             --------------------------
	.section	.nv.callgraph,"",@"SHT_CUDA_CALLGRAPH"
	.align	4
	.sectionentsize	8
	.align		4
        /*0000*/ 	.word	0x00000000
	.align		4
        /*0004*/ 	.word	0xffffffff
	.align		4
        /*0008*/ 	.word	0x00000000
	.align		4
        /*000c*/ 	.word	0xfffffffe
	.align		4
        /*0010*/ 	.word	0x00000000
	.align		4
        /*0014*/ 	.word	0xfffffffd
	.align		4
        /*0018*/ 	.word	0x00000000
	.align		4
        /*001c*/ 	.word	0xfffffffc


//--------------------- .text.triton_per_fused_cat_mul_sum_9 --------------------------
	.section	.text.triton_per_fused_cat_mul_sum_9,"ax",@progbits
	.sectionflags	@"SHF_BARRIERS=1"
	.align	128
        .global         triton_per_fused_cat_mul_sum_9
        .type           triton_per_fused_cat_mul_sum_9,@function
        .size           triton_per_fused_cat_mul_sum_9,(.L_x_1 - triton_per_fused_cat_mul_sum_9)
        .other          triton_per_fused_cat_mul_sum_9,@"STO_CUDA_ENTRY STV_DEFAULT"
triton_per_fused_cat_mul_sum_9:
.text.triton_per_fused_cat_mul_sum_9:
[----:B------:R-:W0:Y:S01]  /*0000*/  LDC R1, c[0x0][0x28] ;  /* 0x00000a00ff017b82 */ /* 0x000e220000000800 */
[----:B------:R-:W1:Y:S07]  /*0010*/  S2R R3, SR_CTAID.X ;  /* 0x0000000000037919 */ /* 0x000e6e0000002500 */
[----:B------:R-:W2:Y:S01]  /*0020*/  LDC.64 R46, c[0x0][0x210] ;  /* 0x00008400ff2e7b82 */ /* 0x000ea20000000a00 */
[----:B------:R-:W-:Y:S02]  /*0030*/  CS2R R24, SRZ ;  /* 0x0000000000187805 */ /* 0x000fe4000001ff00 */
[----:B------:R-:W-:Y:S01]  /*0040*/  CS2R R26, SRZ ;  /* 0x00000000001a7805 */ /* 0x000fe2000001ff00 */
[----:B------:R-:W3:Y:S01]  /*0050*/  S2R R2, SR_TID.X ;  /* 0x0000000000027919 */ /* 0x000ee20000002100 */
[----:B------:R-:W-:-:S03]  /*0060*/  ULDC.64 UR6, c[0x0][0x208] ;  /* 0x0000820000067ab9 */ /* 0x000fc60000000a00 */
[----:B------:R-:W4:Y:S01]  /*0070*/  LDC.64 R32, c[0x0][0x218] ;  /* 0x00008600ff207b82 */ /* 0x000f220000000a00 */
[----:B-1----:R-:W-:Y:S02]  /*0080*/  IMAD.SHL.U32 R3, R3, 0x20, RZ ;  /* 0x0000002003037824 */ /* 0x002fe400078e00ff */
[----:B---3--:R-:W-:-:S05]  /*0090*/  IMAD.SHL.U32 R0, R2, 0x4, RZ ;  /* 0x0000000402007824 */ /* 0x008fca00078e00ff */
[----:B------:R-:W-:Y:S02]  /*00a0*/  LOP3.LUT R4, R3, 0x1c, R0, 0xf8, !PT ;  /* 0x0000001c03047812 */ /* 0x000fe400078ef800 */
[----:B------:R-:W-:Y:S02]  /*00b0*/  SHF.L.U32 R0, R2, 0x1, RZ ;  /* 0x0000000102007819 */ /* 0x000fe400000006ff */
[----:B------:R-:W-:Y:S02]  /*00c0*/  SHF.R.S32.HI R7, RZ, 0x1f, R4 ;  /* 0x0000001fff077819 */ /* 0x000fe40000011404 */
[----:B------:R-:W-:Y:S02]  /*00d0*/  LOP3.LUT R39, R0, 0x1f0, RZ, 0xc0, !PT ;  /* 0x000001f000277812 */ /* 0x000fe400078ec0ff */
[----:B------:R-:W-:Y:S02]  /*00e0*/  LEA.HI R7, R7, R4, RZ, 0x4 ;  /* 0x0000000407077211 */ /* 0x000fe400078f20ff */
[----:B------:R-:W-:-:S02]  /*00f0*/  ISETP.GE.AND P1, PT, R4, 0x40, PT ;  /* 0x000000400400780c */ /* 0x000fc40003f26270 */
[----:B------:R-:W-:Y:S02]  /*0100*/  SHF.R.S32.HI R6, RZ, 0x4, R7 ;  /* 0x00000004ff067819 */ /* 0x000fe40000011407 */
[----:B------:R-:W-:-:S03]  /*0110*/  LOP3.LUT R7, R7, 0xfffffff0, RZ, 0xc0, !PT ;  /* 0xfffffff007077812 */ /* 0x000fc600078ec0ff */
[----:B------:R-:W-:Y:S02]  /*0120*/  IMAD R8, R6, 0x1400, RZ ;  /* 0x0000140006087824 */ /* 0x000fe400078e02ff */
[----:B------:R-:W-:Y:S01]  /*0130*/  IMAD.IADD R0, R4, 0x1, -R7 ;  /* 0x0000000104007824 */ /* 0x000fe200078e0a07 */
[----:B------:R-:W-:-:S04]  /*0140*/  LOP3.LUT R7, R39, 0x200, RZ, 0xfc, !PT ;  /* 0x0000020027077812 */ /* 0x000fc800078efcff */
[CC--:B------:R-:W-:Y:S02]  /*0150*/  IADD3 R9, R8.reuse, R0.reuse, R39 ;  /* 0x0000000008097210 */ /* 0x0c0fe40007ffe027 */
[----:B------:R-:W-:-:S03]  /*0160*/  IADD3 R7, R8, R0, R7 ;  /* 0x0000000008077210 */ /* 0x000fc60007ffe007 */
[C---:B------:R-:W-:Y:S02]  /*0170*/  IMAD R15, R6.reuse, -0x1000, R9 ;  /* 0xfffff000060f7824 */ /* 0x040fe400078e0209 */
[----:B------:R-:W-:Y:S01]  /*0180*/  IMAD R11, R6, -0x1000, R7 ;  /* 0xfffff000060b7824 */ /* 0x000fe200078e0207 */
[----:B------:R-:W-:Y:S01]  /*0190*/  CS2R R20, SRZ ;  /* 0x0000000000147805 */ /* 0x000fe2000001ff00 */
[----:B--2---:R-:W-:Y:S01]  /*01a0*/  IMAD.WIDE R6, R7, 0x4, R46 ;  /* 0x0000000407067825 */ /* 0x004fe200078e022e */
[----:B------:R-:W-:-:S03]  /*01b0*/  CS2R R22, SRZ ;  /* 0x0000000000167805 */ /* 0x000fc6000001ff00 */
[--C-:B----4-:R-:W-:Y:S01]  /*01c0*/  IMAD.WIDE R14, R15, 0x4, R32.reuse ;  /* 0x000000040f0e7825 */ /* 0x110fe200078e0220 */
[----:B------:R1:W2:Y:S03]  /*01d0*/  @!P1 LDG.E.128 R24, desc[UR6][R6.64] ;  /* 0x0000000606189981 */ /* 0x0002a6000c1e1d00 */
[----:B------:R-:W-:Y:S01]  /*01e0*/  IMAD.WIDE R32, R11, 0x4, R32 ;  /* 0x000000040b207825 */ /* 0x000fe200078e0220 */
[----:B------:R-:W-:Y:S02]  /*01f0*/  CS2R R28, SRZ ;  /* 0x00000000001c7805 */ /* 0x000fe4000001ff00 */
[----:B------:R-:W-:Y:S02]  /*0200*/  CS2R R30, SRZ ;  /* 0x00000000001e7805 */ /* 0x000fe4000001ff00 */
[----:B------:R-:W-:Y:S02]  /*0210*/  CS2R R16, SRZ ;  /* 0x0000000000107805 */ /* 0x000fe4000001ff00 */
[----:B------:R-:W-:Y:S01]  /*0220*/  CS2R R18, SRZ ;  /* 0x0000000000127805 */ /* 0x000fe2000001ff00 */
[----:B------:R-:W3:Y:S01]  /*0230*/  @!P1 LDG.E.128 R20, desc[UR6][R32.64] ;  /* 0x0000000620149981 */ /* 0x000ee2000c1e1d00 */
[----:B-1----:R-:W-:-:S04]  /*0240*/  IMAD.WIDE R6, R9, 0x4, R46 ;  /* 0x0000000409067825 */ /* 0x002fc800078e022e */
[----:B------:R-:W4:Y:S04]  /*0250*/  @!P1 LDG.E.128 R16, desc[UR6][R14.64] ;  /* 0x000000060e109981 */ /* 0x000f28000c1e1d00 */
[----:B------:R1:W5:Y:S01]  /*0260*/  @!P1 LDG.E.128 R28, desc[UR6][R6.64] ;  /* 0x00000006061c9981 */ /* 0x000362000c1e1d00 */
[----:B------:R-:W-:Y:S02]  /*0270*/  LOP3.LUT R35, R8, 0x200, R39, 0xfe, !PT ;  /* 0x0000020008237812 */ /* 0x000fe400078efe27 */
[----:B------:R-:W-:Y:S02]  /*0280*/  IADD3 R4, R0, 0x400, RZ ;  /* 0x0000040000047810 */ /* 0x000fe40007ffe0ff */
[----:B------:R-:W-:-:S03]  /*0290*/  LOP3.LUT R39, R8, R39, RZ, 0xfc, !PT ;  /* 0x0000002708277212 */ /* 0x000fc600078efcff */
[----:B------:R-:W-:Y:S01]  /*02a0*/  IMAD.IADD R13, R4, 0x1, R35 ;  /* 0x00000001040d7824 */ /* 0x000fe200078e0223 */
[----:B------:R-:W-:Y:S02]  /*02b0*/  CS2R R8, SRZ ;  /* 0x0000000000087805 */ /* 0x000fe4000001ff00 */
[----:B------:R-:W-:Y:S02]  /*02c0*/  CS2R R10, SRZ ;  /* 0x00000000000a7805 */ /* 0x000fe4000001ff00 */
[----:B01----:R-:W-:Y:S01]  /*02d0*/  IADD3 R7, R4, R39, RZ ;  /* 0x0000002704077210 */ /* 0x003fe20007ffe0ff */
[--C-:B------:R-:W-:Y:S01]  /*02e0*/  IMAD.WIDE R32, R13, 0x4, R46.reuse ;  /* 0x000000040d207825 */ /* 0x100fe200078e022e */
[----:B------:R-:W-:Y:S02]  /*02f0*/  CS2R R12, SRZ ;  /* 0x00000000000c7805 */ /* 0x000fe4000001ff00 */
[----:B------:R-:W-:Y:S01]  /*0300*/  CS2R R14, SRZ ;  /* 0x00000000000e7805 */ /* 0x000fe2000001ff00 */
[----:B------:R-:W-:Y:S01]  /*0310*/  IMAD.WIDE R6, R7, 0x4, R46 ;  /* 0x0000000407067825 */ /* 0x000fe200078e022e */
[----:B------:R-:W5:Y:S04]  /*0320*/  @!P1 LDG.E.128 R8, desc[UR6][R32.64] ;  /* 0x0000000620089981 */ /* 0x000f68000c1e1d00 */
[----:B------:R0:W5:Y:S01]  /*0330*/  @!P1 LDG.E.128 R12, desc[UR6][R6.64] ;  /* 0x00000006060c9981 */ /* 0x000162000c1e1d00 */
[----:B------:R-:W-:Y:S01]  /*0340*/  LOP3.LUT R2, R3, 0x1f, R2, 0xf8, !PT ;  /* 0x0000001f03027812 */ /* 0x000fe200078ef802 */
[----:B0-----:R-:W-:Y:S01]  /*0350*/  VIADD R6, R0, 0x800 ;  /* 0x0000080000067836 */ /* 0x001fe20000000000 */
[----:B------:R-:W0:Y:S01]  /*0360*/  S2UR UR5, SR_CgaCtaId ;  /* 0x00000000000579c3 */ /* 0x000e220000008800 */
[----:B------:R-:W-:-:S02]  /*0370*/  UMOV UR4, 0x400 ;  /* 0x0000040000047882 */ /* 0x000fc40000000000 */
[----:B0-----:R-:W-:Y:S01]  /*0380*/  UPRMT UR4, UR5, 0x654, UR4 ;  /* 0x0000065405047896 */ /* 0x001fe20008000004 */
[----:B--2---:R-:W-:Y:S02]  /*0390*/  SEL R4, R24, RZ, !P1 ;  /* 0x000000ff18047207 */ /* 0x004fe40004800000 */
[----:B---3--:R-:W-:Y:S02]  /*03a0*/  SEL R41, R20, RZ, !P1 ;  /* 0x000000ff14297207 */ /* 0x008fe40004800000 */
[----:B----4-:R-:W-:-:S03]  /*03b0*/  SEL R43, R16, RZ, !P1 ;  /* 0x000000ff102b7207 */ /* 0x010fc60004800000 */
[----:B------:R-:W-:Y:S01]  /*03c0*/  FMUL R4, R4, R41 ;  /* 0x0000002904047220 */ /* 0x000fe20000400000 */
[----:B-----5:R-:W-:Y:S02]  /*03d0*/  SEL R37, R28, RZ, !P1 ;  /* 0x000000ff1c257207 */ /* 0x020fe40004800000 */
[----:B------:R-:W-:Y:S02]  /*03e0*/  SEL R26, R26, RZ, !P1 ;  /* 0x000000ff1a1a7207 */ /* 0x000fe40004800000 */
[----:B------:R-:W-:Y:S01]  /*03f0*/  SEL R45, R22, RZ, !P1 ;  /* 0x000000ff162d7207 */ /* 0x000fe20004800000 */
[----:B------:R-:W-:Y:S01]  /*0400*/  FFMA R4, R37, R43, R4 ;  /* 0x0000002b25047223 */ /* 0x000fe20000000004 */
[----:B------:R-:W-:Y:S02]  /*0410*/  SEL R30, R30, RZ, !P1 ;  /* 0x000000ff1e1e7207 */ /* 0x000fe40004800000 */
[----:B------:R-:W-:Y:S02]  /*0420*/  SEL R25, R25, RZ, !P1 ;  /* 0x000000ff19197207 */ /* 0x000fe40004800000 */
[----:B------:R-:W-:-:S02]  /*0430*/  SEL R48, R21, RZ, !P1 ;  /* 0x000000ff15307207 */ /* 0x000fc40004800000 */
[----:B------:R-:W-:Y:S02]  /*0440*/  SEL R40, R18, RZ, !P1 ;  /* 0x000000ff12287207 */ /* 0x000fe40004800000 */
[----:B------:R-:W-:Y:S01]  /*0450*/  SEL R7, R19, RZ, !P1 ;  /* 0x000000ff13077207 */ /* 0x000fe20004800000 */
[----:B------:R-:W-:Y:S01]  /*0460*/  FMUL R19, R26, R45 ;  /* 0x0000002d1a137220 */ /* 0x000fe20000400000 */
[----:B------:R-:W-:Y:S02]  /*0470*/  FSEL R16, R4, RZ, !P1 ;  /* 0x000000ff04107208 */ /* 0x000fe40004800000 */
[----:B------:R-:W-:Y:S02]  /*0480*/  SEL R27, R27, RZ, !P1 ;  /* 0x000000ff1b1b7207 */ /* 0x000fe40004800000 */
[----:B------:R-:W-:Y:S01]  /*0490*/  SEL R44, R23, RZ, !P1 ;  /* 0x000000ff172c7207 */ /* 0x000fe20004800000 */
[----:B------:R-:W-:Y:S01]  /*04a0*/  FFMA R19, R30, R40, R19 ;  /* 0x000000281e137223 */ /* 0x000fe20000000013 */
[----:B------:R-:W-:-:S02]  /*04b0*/  SEL R20, R29, RZ, !P1 ;  /* 0x000000ff1d147207 */ /* 0x000fc40004800000 */
[----:B------:R-:W-:Y:S01]  /*04c0*/  SEL R42, R17, RZ, !P1 ;  /* 0x000000ff112a7207 */ /* 0x000fe20004800000 */
[----:B------:R-:W-:Y:S01]  /*04d0*/  FMUL R17, R25, R48 ;  /* 0x0000003019117220 */ /* 0x000fe20000400000 */
[----:B------:R-:W-:Y:S01]  /*04e0*/  SEL R31, R31, RZ, !P1 ;  /* 0x000000ff1f1f7207 */ /* 0x000fe20004800000 */
[----:B------:R-:W0:Y:S01]  /*04f0*/  SHFL.BFLY PT, R37, R16, 0x10, 0x1f ;  /* 0x0e001f0010257f89 */ /* 0x000e2200000e0000 */
[----:B------:R-:W-:Y:S01]  /*0500*/  FMUL R4, R27, R44 ;  /* 0x0000002c1b047220 */ /* 0x000fe20000400000 */
[----:B------:R-:W-:Y:S01]  /*0510*/  FFMA R17, R20, R42, R17 ;  /* 0x0000002a14117223 */ /* 0x000fe20000000011 */
[----:B------:R-:W-:Y:S02]  /*0520*/  FSEL R20, R19, RZ, !P1 ;  /* 0x000000ff13147208 */ /* 0x000fe40004800000 */
[----:B------:R-:W-:Y:S02]  /*0530*/  FFMA R4, R31, R7, R4 ;  /* 0x000000071f047223 */ /* 0x000fe40000000004 */
[----:B------:R-:W-:Y:S01]  /*0540*/  FSEL R29, R17, RZ, !P1 ;  /* 0x000000ff111d7208 */ /* 0x000fe20004800000 */
[----:B------:R-:W1:Y:S02]  /*0550*/  SHFL.BFLY PT, R23, R20, 0x10, 0x1f ;  /* 0x0e001f0014177f89 */ /* 0x000e6400000e0000 */
[----:B------:R-:W-:-:S02]  /*0560*/  FSEL R28, R4, RZ, !P1 ;  /* 0x000000ff041c7208 */ /* 0x000fc40004800000 */
[----:B------:R-:W2:Y:S01]  /*0570*/  S2R R4, SR_TID.X ;  /* 0x0000000000047919 */ /* 0x000ea20000002100 */
[----:B------:R-:W3:Y:S04]  /*0580*/  SHFL.BFLY PT, R24, R29, 0x10, 0x1f ;  /* 0x0e001f001d187f89 */ /* 0x000ee800000e0000 */
[----:B------:R-:W4:Y:S01]  /*0590*/  SHFL.BFLY PT, R53, R28, 0x10, 0x1f ;  /* 0x0e001f001c357f89 */ /* 0x000f2200000e0000 */
[----:B0-----:R-:W-:-:S05]  /*05a0*/  FADD R21, R16, R37 ;  /* 0x0000002510157221 */ /* 0x001fca0000000000 */
[----:B------:R-:W0:Y:S01]  /*05b0*/  SHFL.BFLY PT, R22, R21, 0x8, 0x1f ;  /* 0x0d001f0015167f89 */ /* 0x000e2200000e0000 */
[----:B-1----:R-:W-:-:S05]  /*05c0*/  FADD R31, R20, R23 ;  /* 0x00000017141f7221 */ /* 0x002fca0000000000 */
[----:B------:R-:W1:Y:S01]  /*05d0*/  SHFL.BFLY PT, R32, R31, 0x8, 0x1f ;  /* 0x0d001f001f207f89 */ /* 0x000e6200000e0000 */
[----:B---3--:R-:W-:Y:S01]  /*05e0*/  FADD R29, R29, R24 ;  /* 0x000000181d1d7221 */ /* 0x008fe20000000000 */
[----:B----4-:R-:W-:Y:S01]  /*05f0*/  FADD R28, R28, R53 ;  /* 0x000000351c1c7221 */ /* 0x010fe20000000000 */
[----:B------:R-:W-:-:S03]  /*0600*/  IADD3 R16, R0, 0xc00, RZ ;  /* 0x00000c0000107810 */ /* 0x000fc60007ffe0ff */
[----:B------:R-:W3:Y:S01]  /*0610*/  SHFL.BFLY PT, R30, R29, 0x8, 0x1f ;  /* 0x0d001f001d1e7f89 */ /* 0x000ee200000e0000 */
[C---:B--2---:R-:W-:Y:S02]  /*0620*/  LOP3.LUT P0, RZ, R4.reuse, 0x7, RZ, 0xc0, !PT ;  /* 0x0000000704ff7812 */ /* 0x044fe4000780c0ff */
[----:B------:R-:W-:Y:S01]  /*0630*/  IADD3 R27, R39, R6, RZ ;  /* 0x00000006271b7210 */ /* 0x000fe20007ffe0ff */
[----:B------:R-:W2:Y:S01]  /*0640*/  SHFL.BFLY PT, R55, R28, 0x8, 0x1f ;  /* 0x0d001f001c377f89 */ /* 0x000ea200000e0000 */
[----:B------:R-:W-:Y:S01]  /*0650*/  SHF.R.U32.HI R3, RZ, 0x5, R4 ;  /* 0x00000005ff037819 */ /* 0x000fe20000011604 */
[----:B------:R-:W-:Y:S01]  /*0660*/  IMAD.IADD R37, R35, 0x1, R16 ;  /* 0x0000000123257824 */ /* 0x000fe200078e0210 */
[----:B------:R-:W-:Y:S02]  /*0670*/  IADD3 R33, R39, R16, RZ ;  /* 0x0000001027217210 */ /* 0x000fe40007ffe0ff */
[----:B------:R-:W-:Y:S02]  /*0680*/  CS2R R16, SRZ ;  /* 0x0000000000107805 */ /* 0x000fe4000001ff00 */
[----:B------:R-:W-:-:S02]  /*0690*/  LOP3.LUT P2, RZ, R4, 0x18, RZ, 0xc0, !PT ;  /* 0x0000001804ff7812 */ /* 0x000fc4000784c0ff */
[----:B------:R-:W-:Y:S02]  /*06a0*/  CS2R R18, SRZ ;  /* 0x0000000000127805 */ /* 0x000fe4000001ff00 */
[C---:B------:R-:W-:Y:S02]  /*06b0*/  ISETP.GE.AND P3, PT, R4.reuse, 0x100, PT ;  /* 0x000001000400780c */ /* 0x040fe40003f66270 */
[C---:B------:R-:W-:Y:S01]  /*06c0*/  ISETP.LT.AND P0, PT, R4.reuse, 0x100, !P0 ;  /* 0x000001000400780c */ /* 0x040fe20004701270 */
[----:B------:R-:W-:Y:S01]  /*06d0*/  IMAD.WIDE R26, R27, 0x4, R46 ;  /* 0x000000041b1a7825 */ /* 0x000fe200078e022e */
[----:B------:R-:W-:Y:S02]  /*06e0*/  SHF.L.U32 R4, R4, 0x2, RZ ;  /* 0x0000000204047819 */ /* 0x000fe400000006ff */
[----:B------:R-:W-:Y:S01]  /*06f0*/  SGXT.U32 R3, R3, 0x3 ;  /* 0x000000030303781a */ /* 0x000fe20000000000 */
[----:B------:R-:W-:Y:S01]  /*0700*/  VIADD R0, R0, 0x1000 ;  /* 0x0000100000007836 */ /* 0x000fe20000000000 */
[----:B------:R-:W-:Y:S01]  /*0710*/  LOP3.LUT R53, R4, 0x1c, RZ, 0xc0, !PT ;  /* 0x0000001c04357812 */ /* 0x000fe200078ec0ff */
[----:B------:R-:W-:-:S02]  /*0720*/  IMAD.IADD R25, R35, 0x1, R6 ;  /* 0x0000000123197824 */ /* 0x000fc400078e0206 */
[----:B0-----:R-:W-:Y:S01]  /*0730*/  FADD R57, R21, R22 ;  /* 0x0000001615397221 */ /* 0x001fe20000000000 */
[----:B------:R0:W4:Y:S01]  /*0740*/  @!P1 LDG.E.128 R16, desc[UR6][R26.64] ;  /* 0x000000061a109981 */ /* 0x000122000c1e1d00 */
[----:B------:R-:W-:Y:S02]  /*0750*/  CS2R R20, SRZ ;  /* 0x0000000000147805 */ /* 0x000fe4000001ff00 */
[----:B------:R-:W-:Y:S02]  /*0760*/  CS2R R22, SRZ ;  /* 0x0000000000167805 */ /* 0x000fe4000001ff00 */
[----:B------:R-:W-:Y:S01]  /*0770*/  IADD3 R39, R39, R0, RZ ;  /* 0x0000000027277210 */ /* 0x000fe20007ffe0ff */
[----:B------:R-:W-:Y:S01]  /*0780*/  IMAD.IADD R35, R35, 0x1, R0 ;  /* 0x0000000123237824 */ /* 0x000fe200078e0200 */
[----:B------:R-:W-:Y:S01]  /*0790*/  SHF.L.U32 R0, R53, 0x5, RZ ;  /* 0x0000000535007819 */ /* 0x000fe200000006ff */
[----:B------:R-:W-:-:S04]  /*07a0*/  IMAD.WIDE R24, R25, 0x4, R46 ;  /* 0x0000000419187825 */ /* 0x000fc800078e022e */
[----:B0-----:R-:W-:Y:S01]  /*07b0*/  IMAD.SHL.U32 R27, R3, 0x4, RZ ;  /* 0x00000004031b7824 */ /* 0x001fe200078e00ff */
[----:B------:R0:W5:Y:S01]  /*07c0*/  @!P1 LDG.E.128 R20, desc[UR6][R24.64] ;  /* 0x0000000618149981 */ /* 0x000162000c1e1d00 */
[----:B-1----:R-:W-:Y:S01]  /*07d0*/  FADD R61, R31, R32 ;  /* 0x000000201f3d7221 */ /* 0x002fe20000000000 */
[--C-:B------:R-:W-:Y:S02]  /*07e0*/  IMAD.WIDE R32, R33, 0x4, R46.reuse ;  /* 0x0000000421207825 */ /* 0x100fe400078e022e */
[----:B------:R-:W-:Y:S02]  /*07f0*/  LOP3.LUT R6, R0, R27, RZ, 0xfc, !PT ;  /* 0x0000001b00067212 */ /* 0x000fe400078efcff */
[----:B------:R-:W-:Y:S02]  /*0800*/  CS2R R26, SRZ ;  /* 0x00000000001a7805 */ /* 0x000fe4000001ff00 */
[----:B------:R-:W-:Y:S02]  /*0810*/  SEL R34, R8, RZ, !P1 ;  /* 0x000000ff08227207 */ /* 0x000fe40004800000 */
[----:B0-----:R-:W-:Y:S01]  /*0820*/  CS2R R24, SRZ ;  /* 0x0000000000187805 */ /* 0x001fe2000001ff00 */
[----:B------:R-:W-:Y:S01]  /*0830*/  IMAD.WIDE R36, R37, 0x4, R46 ;  /* 0x0000000425247825 */ /* 0x000fe200078e022e */
[----:B------:R-:W-:-:S03]  /*0840*/  SEL R8, R12, RZ, !P1 ;  /* 0x000000ff0c087207 */ /* 0x000fc60004800000 */
[----:B---3--:R-:W-:Y:S01]  /*0850*/  FADD R59, R29, R30 ;  /* 0x0000001e1d3b7221 */ /* 0x008fe20000000000 */
[----:B--2---:R-:W-:Y:S01]  /*0860*/  FADD R55, R28, R55 ;  /* 0x000000371c377221 */ /* 0x004fe20000000000 */
[--C-:B------:R-:W-:Y:S01]  /*0870*/  IMAD.WIDE R38, R39, 0x4, R46.reuse ;  /* 0x0000000427267825 */ /* 0x100fe200078e022e */
[----:B------:R0:W2:Y:S03]  /*0880*/  @!P1 LDG.E.128 R24, desc[UR6][R32.64] ;  /* 0x0000000620189981 */ /* 0x0000a6000c1e1d00 */
[----:B------:R-:W-:Y:S01]  /*0890*/  FMUL R12, R41, R34 ;  /* 0x00000022290c7220 */ /* 0x000fe20000400000 */
[----:B------:R-:W-:Y:S01]  /*08a0*/  CS2R R28, SRZ ;  /* 0x00000000001c7805 */ /* 0x000fe2000001ff00 */
[----:B------:R-:W-:Y:S01]  /*08b0*/  IMAD.WIDE R46, R35, 0x4, R46 ;  /* 0x00000004232e7825 */ /* 0x000fe200078e022e */
[----:B------:R-:W-:Y:S02]  /*08c0*/  CS2R R30, SRZ ;  /* 0x00000000001e7805 */ /* 0x000fe4000001ff00 */
[----:B------:R-:W-:-:S02]  /*08d0*/  CS2R R34, SRZ ;  /* 0x0000000000227805 */ /* 0x000fc4000001ff00 */
[----:B0-----:R-:W-:Y:S02]  /*08e0*/  CS2R R32, SRZ ;  /* 0x0000000000207805 */ /* 0x001fe4000001ff00 */
[----:B------:R0:W3:Y:S04]  /*08f0*/  @!P1 LDG.E.128 R28, desc[UR6][R36.64] ;  /* 0x00000006241c9981 */ /* 0x0000e8000c1e1d00 */
[----:B------:R1:W2:Y:S01]  /*0900*/  @!P1 LDG.E.128 R32, desc[UR6][R38.64] ;  /* 0x0000000626209981 */ /* 0x0002a2000c1e1d00 */
[----:B0-----:R-:W-:Y:S02]  /*0910*/  CS2R R36, SRZ ;  /* 0x0000000000247805 */ /* 0x001fe4000001ff00 */
[----:B-1----:R-:W-:Y:S01]  /*0920*/  CS2R R38, SRZ ;  /* 0x0000000000267805 */ /* 0x002fe2000001ff00 */
[----:B------:R-:W-:Y:S04]  /*0930*/  @!P2 STS [R6+UR4], R57 ;  /* 0x000000390600a988 */ /* 0x000fe80008000804 */
[----:B------:R-:W-:Y:S04]  /*0940*/  @!P2 STS [R6+UR4+0x20], R59 ;  /* 0x0000203b0600a988 */ /* 0x000fe80008000804 */
[----:B------:R-:W-:Y:S04]  /*0950*/  @!P2 STS [R6+UR4+0x40], R61 ;  /* 0x0000403d0600a988 */ /* 0x000fe80008000804 */
[----:B------:R-:W-:Y:S04]  /*0960*/  @!P2 STS [R6+UR4+0x60], R55 ;  /* 0x000060370600a988 */ /* 0x000fe80008000804 */
[----:B------:R0:W2:Y:S01]  /*0970*/  @!P1 LDG.E.128 R36, desc[UR6][R46.64] ;  /* 0x000000062e249981 */ /* 0x0000a2000c1e1d00 */
[----:B------:R-:W-:Y:S06]  /*0980*/  BAR.SYNC.DEFER_BLOCKING 0x0 ;  /* 0x0000000000007b1d */ /* 0x000fec0000010000 */
[----:B------:R-:W1:Y:S01]  /*0990*/  @!P3 LDS R52, [R4+UR4] ;  /* 0x000000040434b984 */ /* 0x000e620008000800 */
[----:B------:R-:W-:-:S02]  /*09a0*/  SEL R9, R9, RZ, !P1 ;  /* 0x000000ff09097207 */ /* 0x000fc40004800000 */
[----:B------:R-:W-:Y:S01]  /*09b0*/  SEL R10, R10, RZ, !P1 ;  /* 0x000000ff0a0a7207 */ /* 0x000fe20004800000 */
[----:B------:R-:W-:Y:S01]  /*09c0*/  FFMA R12, R43, R8, R12 ;  /* 0x000000082b0c7223 */ /* 0x000fe2000000000c */
[----:B------:R-:W-:Y:S01]  /*09d0*/  SEL R8, R13, RZ, !P1 ;  /* 0x000000ff0d087207 */ /* 0x000fe20004800000 */
[----:B------:R-:W-:Y:S01]  /*09e0*/  FMUL R13, R48, R9 ;  /* 0x00000009300d7220 */ /* 0x000fe20000400000 */
[----:B------:R-:W-:Y:S01]  /*09f0*/  SEL R14, R14, RZ, !P1 ;  /* 0x000000ff0e0e7207 */ /* 0x000fe20004800000 */
[----:B------:R-:W-:-:S04]  /*0a00*/  FMUL R9, R45, R10 ;  /* 0x0000000a2d097220 */ /* 0x000fc80000400000 */
[----:B------:R-:W-:Y:S02]  /*0a10*/  FFMA R14, R40, R14, R9 ;  /* 0x0000000e280e7223 */ /* 0x000fe40000000009 */
[----:B-1----:R-:W1:Y:S01]  /*0a20*/  SHFL.BFLY PT, R9, R52, 0x4, 0x1f ;  /* 0x0c801f0034097f89 */ /* 0x002e6200000e0000 */
[----:B------:R-:W-:Y:S01]  /*0a30*/  FFMA R13, R42, R8, R13 ;  /* 0x000000082a0d7223 */ /* 0x000fe2000000000d */
[----:B-1----:R-:W-:-:S05]  /*0a40*/  FADD R9, R52, R9 ;  /* 0x0000000934097221 */ /* 0x002fca0000000000 */
[----:B------:R-:W1:Y:S02]  /*0a50*/  SHFL.BFLY PT, R8, R9, 0x2, 0x1f ;  /* 0x0c401f0009087f89 */ /* 0x000e6400000e0000 */
[----:B-1----:R-:W-:-:S05]  /*0a60*/  FADD R10, R9, R8 ;  /* 0x00000008090a7221 */ /* 0x002fca0000000000 */
[----:B------:R-:W1:Y:S01]  /*0a70*/  SHFL.BFLY PT, R55, R10, 0x1, 0x1f ;  /* 0x0c201f000a377f89 */ /* 0x000e6200000e0000 */
[----:B------:R-:W-:Y:S02]  /*0a80*/  SEL R11, R11, RZ, !P1 ;  /* 0x000000ff0b0b7207 */ /* 0x000fe40004800000 */
[----:B------:R-:W-:Y:S01]  /*0a90*/  SEL R15, R15, RZ, !P1 ;  /* 0x000000ff0f0f7207 */ /* 0x000fe20004800000 */
[----:B-1----:R-:W-:-:S05]  /*0aa0*/  FADD R55, R10, R55 ;  /* 0x000000370a377221 */ /* 0x002fca0000000000 */
[----:B------:R-:W-:Y:S01]  /*0ab0*/  @P0 STS [R4+UR4], R55 ;  /* 0x0000003704000988 */ /* 0x000fe20008000804 */
[----:B------:R-:W-:Y:S01]  /*0ac0*/  BAR.SYNC.DEFER_BLOCKING 0x0 ;  /* 0x0000000000007b1d */ /* 0x000fe20000010000 */
[----:B------:R-:W-:-:S04]  /*0ad0*/  FMUL R8, R44, R11 ;  /* 0x0000000b2c087220 */ /* 0x000fc80000400000 */
[----:B------:R-:W-:Y:S01]  /*0ae0*/  FFMA R15, R7, R15, R8 ;  /* 0x0000000f070f7223 */ /* 0x000fe20000000008 */
[----:B------:R-:W-:-:S04]  /*0af0*/  VIADD R8, R0, UR4 ;  /* 0x0000000400087c36 */ /* 0x000fc80008000000 */
[----:B------:R-:W-:Y:S02]  /*0b00*/  IMAD R53, R53, -0x1c, R8 ;  /* 0xffffffe435357824 */ /* 0x000fe400078e0208 */
[----:B------:R-:W-:Y:S04]  /*0b10*/  LDS R8, [R0+UR4] ;  /* 0x0000000400087984 */ /* 0x000fe80008000800 */
[----:B------:R-:W-:Y:S04]  /*0b20*/  LDS R9, [R0+UR4+0x20] ;  /* 0x0000200400097984 */ /* 0x000fe80008000800 */
[----:B------:R-:W-:Y:S04]  /*0b30*/  LDS R10, [R0+UR4+0x40] ;  /* 0x00004004000a7984 */ /* 0x000fe80008000800 */
[----:B------:R-:W1:Y:S01]  /*0b40*/  LDS R11, [R0+UR4+0x60] ;  /* 0x00006004000b7984 */ /* 0x000e620008000800 */
[----:B------:R-:W-:Y:S01]  /*0b50*/  BAR.SYNC.DEFER_BLOCKING 0x0 ;  /* 0x0000000000007b1d */ /* 0x000fe20000010000 */
[----:B------:R-:W-:-:S02]  /*0b60*/  FSEL R12, R12, RZ, !P1 ;  /* 0x000000ff0c0c7208 */ /* 0x000fc40004800000 */
[----:B------:R-:W-:Y:S02]  /*0b70*/  FSEL R13, R13, RZ, !P1 ;  /* 0x000000ff0d0d7208 */ /* 0x000fe40004800000 */
[----:B------:R-:W-:Y:S02]  /*0b80*/  FSEL R14, R14, RZ, !P1 ;  /* 0x000000ff0e0e7208 */ /* 0x000fe40004800000 */
[----:B------:R-:W-:Y:S01]  /*0b90*/  FSEL R15, R15, RZ, !P1 ;  /* 0x000000ff0f0f7208 */ /* 0x000fe20004800000 */
[----:B0-----:R-:W0:Y:S04]  /*0ba0*/  SHFL.BFLY PT, R47, R12, 0x10, 0x1f ;  /* 0x0e001f000c2f7f89 */ /* 0x001e2800000e0000 */
[----:B------:R-:W0:Y:S04]  /*0bb0*/  SHFL.BFLY PT, R52, R13, 0x10, 0x1f ;  /* 0x0e001f000d347f89 */ /* 0x000e2800000e0000 */
[----:B------:R-:W0:Y:S04]  /*0bc0*/  SHFL.BFLY PT, R55, R14, 0x10, 0x1f ;  /* 0x0e001f000e377f89 */ /* 0x000e2800000e0000 */
[----:B------:R-:W0:Y:S04]  /*0bd0*/  SHFL.BFLY PT, R54, R15, 0x10, 0x1f ;  /* 0x0e001f000f367f89 */ /* 0x000e2800000e0000 */
[----:B-1----:R1:W-:Y:S02]  /*0be0*/  STS.128 [R53], R8 ;  /* 0x0000000835007388 */ /* 0x0023e40000000c00 */
[----:B-1----:R-:W1:Y:S01]  /*0bf0*/  S2R R10, SR_TID.X ;  /* 0x00000000000a7919 */ /* 0x002e620000002100 */
[----:B0-----:R-:W-:Y:S01]  /*0c00*/  FADD R47, R12, R47 ;  /* 0x0000002f0c2f7221 */ /* 0x001fe20000000000 */
[----:B------:R-:W-:Y:S01]  /*0c10*/  FADD R52, R13, R52 ;  /* 0x000000340d347221 */ /* 0x000fe20000000000 */
[----:B------:R-:W-:Y:S01]  /*0c20*/  FADD R55, R14, R55 ;  /* 0x000000370e377221 */ /* 0x000fe20000000000 */
[----:B------:R-:W-:-:S02]  /*0c30*/  FADD R54, R15, R54 ;  /* 0x000000360f367221 */ /* 0x000fc40000000000 */
[----:B------:R-:W0:Y:S04]  /*0c40*/  SHFL.BFLY PT, R46, R47, 0x8, 0x1f ;  /* 0x0d001f002f2e7f89 */ /* 0x000e2800000e0000 */
[----:B------:R-:W0:Y:S04]  /*0c50*/  SHFL.BFLY PT, R9, R52, 0x8, 0x1f ;  /* 0x0d001f0034097f89 */ /* 0x000e2800000e0000 */
[----:B------:R-:W0:Y:S04]  /*0c60*/  SHFL.BFLY PT, R8, R55, 0x8, 0x1f ;  /* 0x0d001f0037087f89 */ /* 0x000e2800000e0000 */
[----:B------:R-:W4:Y:S01]  /*0c70*/  SHFL.BFLY PT, R11, R54, 0x8, 0x1f ;  /* 0x0d001f00360b7f89 */ /* 0x000f2200000e0000 */
[----:B-1----:R-:W-:-:S04]  /*0c80*/  LOP3.LUT R10, R10, 0x1f, RZ, 0xc0, !PT ;  /* 0x0000001f0a0a7812 */ /* 0x002fc800078ec0ff */
[----:B------:R-:W-:Y:S01]  /*0c90*/  LEA R12, R10, UR4, 0x2 ;  /* 0x000000040a0c7c11 */ /* 0x000fe2000f8e10ff */
[----:B------:R-:W-:Y:S01]  /*0ca0*/  BAR.SYNC.DEFER_BLOCKING 0x0 ;  /* 0x0000000000007b1d */ /* 0x000fe20000010000 */
[----:B0-----:R-:W-:Y:S01]  /*0cb0*/  FADD R57, R47, R46 ;  /* 0x0000002e2f397221 */ /* 0x001fe20000000000 */
[----:B------:R-:W-:Y:S01]  /*0cc0*/  FADD R15, R52, R9 ;  /* 0x00000009340f7221 */ /* 0x000fe20000000000 */
[----:B------:R-:W-:-:S03]  /*0cd0*/  FADD R47, R55, R8 ;  /* 0x00000008372f7221 */ /* 0x000fc60000000000 */
[----:B------:R-:W-:Y:S02]  /*0ce0*/  LDS R13, [R12] ;  /* 0x000000000c0d7984 */ /* 0x000fe40000000800 */
[----:B------:R-:W-:Y:S01]  /*0cf0*/  BAR.SYNC.DEFER_BLOCKING 0x0 ;  /* 0x0000000000007b1d */ /* 0x000fe20000010000 */
[----:B----4-:R-:W-:-:S05]  /*0d00*/  FADD R59, R54, R11 ;  /* 0x0000000b363b7221 */ /* 0x010fca0000000000 */
[----:B------:R-:W-:Y:S04]  /*0d10*/  @!P2 STS [R6+UR4], R57 ;  /* 0x000000390600a988 */ /* 0x000fe80008000804 */
[----:B------:R-:W-:Y:S04]  /*0d20*/  @!P2 STS [R6+UR4+0x20], R15 ;  /* 0x0000200f0600a988 */ /* 0x000fe80008000804 */
[----:B------:R-:W-:Y:S04]  /*0d30*/  @!P2 STS [R6+UR4+0x40], R47 ;  /* 0x0000402f0600a988 */ /* 0x000fe80008000804 */
[----:B------:R-:W-:Y:S01]  /*0d40*/  @!P2 STS [R6+UR4+0x60], R59 ;  /* 0x0000603b0600a988 */ /* 0x000fe20008000804 */
[----:B------:R-:W-:Y:S06]  /*0d50*/  BAR.SYNC.DEFER_BLOCKING 0x0 ;  /* 0x0000000000007b1d */ /* 0x000fec0000010000 */
[----:B------:R-:W0:Y:S04]  /*0d60*/  @!P3 LDS R51, [R4+UR4] ;  /* 0x000000040433b984 */ /* 0x000e280008000800 */
[----:B0-----:R-:W0:Y:S02]  /*0d70*/  SHFL.BFLY PT, R8, R51, 0x4, 0x1f ;  /* 0x0c801f0033087f89 */ /* 0x001e2400000e0000 */
[----:B0-----:R-:W-:-:S05]  /*0d80*/  FADD R10, R51, R8 ;  /* 0x00000008330a7221 */ /* 0x001fca0000000000 */
[----:B------:R-:W0:Y:S01]  /*0d90*/  SHFL.BFLY PT, R9, R10, 0x2, 0x1f ;  /* 0x0c401f000a097f89 */ /* 0x000e2200000e0000 */
[----:B-----5:R-:W-:Y:S02]  /*0da0*/  SEL R22, R22, RZ, !P1 ;  /* 0x000000ff16167207 */ /* 0x020fe40004800000 */
[----:B------:R-:W-:Y:S02]  /*0db0*/  SEL R11, R21, RZ, !P1 ;  /* 0x000000ff150b7207 */ /* 0x000fe40004800000 */
[----:B------:R-:W-:Y:S01]  /*0dc0*/  SEL R18, R18, RZ, !P1 ;  /* 0x000000ff12127207 */ /* 0x000fe20004800000 */
[----:B0-----:R-:W-:-:S05]  /*0dd0*/  FADD R8, R10, R9 ;  /* 0x000000090a087221 */ /* 0x001fca0000000000 */
[----:B------:R-:W0:Y:S01]  /*0de0*/  SHFL.BFLY PT, R9, R8, 0x1, 0x1f ;  /* 0x0c201f0008097f89 */ /* 0x000e2200000e0000 */
[----:B------:R-:W-:Y:S01]  /*0df0*/  FMUL R15, R45, R22 ;  /* 0x000000162d0f7220 */ /* 0x000fe20000400000 */
[----:B------:R-:W-:Y:S01]  /*0e00*/  SEL R17, R17, RZ, !P1 ;  /* 0x000000ff11117207 */ /* 0x000fe20004800000 */
[----:B------:R-:W-:Y:S02]  /*0e10*/  FMUL R11, R48, R11 ;  /* 0x0000000b300b7220 */ /* 0x000fe40000400000 */
[----:B------:R-:W-:Y:S02]  /*0e20*/  FFMA R15, R40, R18, R15 ;  /* 0x00000012280f7223 */ /* 0x000fe4000000000f */
[----:B------:R-:W-:-:S03]  /*0e30*/  FFMA R11, R42, R17, R11 ;  /* 0x000000112a0b7223 */ /* 0x000fc6000000000b */
[----:B------:R-:W-:Y:S01]  /*0e40*/  FSEL R17, R15, RZ, !P1 ;  /* 0x000000ff0f117208 */ /* 0x000fe20004800000 */
[----:B0-----:R-:W-:-:S05]  /*0e50*/  FADD R15, R8, R9 ;  /* 0x00000009080f7221 */ /* 0x001fca0000000000 */
[----:B------:R-:W-:Y:S01]  /*0e60*/  @P0 STS [R4+UR4], R15 ;  /* 0x0000000f04000988 */ /* 0x000fe20008000804 */
[----:B------:R-:W-:Y:S01]  /*0e70*/  BAR.SYNC.DEFER_BLOCKING 0x0 ;  /* 0x0000000000007b1d */ /* 0x000fe20000010000 */
[----:B------:R-:W-:Y:S02]  /*0e80*/  SEL R20, R20, RZ, !P1 ;  /* 0x000000ff14147207 */ /* 0x000fe40004800000 */
[----:B------:R-:W-:Y:S02]  /*0e90*/  SEL R23, R23, RZ, !P1 ;  /* 0x000000ff17177207 */ /* 0x000fe40004800000 */
[----:B------:R-:W-:Y:S01]  /*0ea0*/  SEL R16, R16, RZ, !P1 ;  /* 0x000000ff10107207 */ /* 0x000fe20004800000 */
[----:B------:R-:W-:Y:S01]  /*0eb0*/  FMUL R10, R41, R20 ;  /* 0x00000014290a7220 */ /* 0x000fe20000400000 */
[----:B------:R-:W-:Y:S01]  /*0ec0*/  SEL R19, R19, RZ, !P1 ;  /* 0x000000ff13137207 */ /* 0x000fe20004800000 */
[----:B------:R-:W-:Y:S02]  /*0ed0*/  FMUL R14, R44, R23 ;  /* 0x000000172c0e7220 */ /* 0x000fe40000400000 */
[----:B------:R-:W-:Y:S01]  /*0ee0*/  FFMA R10, R43, R16, R10 ;  /* 0x000000102b0a7223 */ /* 0x000fe2000000000a */
[----:B------:R-:W-:Y:S01]  /*0ef0*/  FSEL R16, R11, RZ, !P1 ;  /* 0x000000ff0b107208 */ /* 0x000fe20004800000 */
[----:B------:R-:W-:-:S03]  /*0f00*/  FFMA R18, R7, R19, R14 ;  /* 0x0000001307127223 */ /* 0x000fc6000000000e */
[----:B------:R-:W-:Y:S01]  /*0f10*/  FSEL R14, R10, RZ, !P1 ;  /* 0x000000ff0a0e7208 */ /* 0x000fe20004800000 */
[----:B------:R-:W-:Y:S04]  /*0f20*/  LDS R8, [R0+UR4] ;  /* 0x0000000400087984 */ /* 0x000fe80008000800 */
[----:B------:R-:W-:Y:S04]  /*0f30*/  LDS R9, [R0+UR4+0x20] ;  /* 0x0000200400097984 */ /* 0x000fe80008000800 */
[----:B------:R-:W-:Y:S04]  /*0f40*/  LDS R10, [R0+UR4+0x40] ;  /* 0x00004004000a7984 */ /* 0x000fe80008000800 */
[----:B------:R-:W-:Y:S04]  /*0f50*/  LDS R11, [R0+UR4+0x60] ;  /* 0x00006004000b7984 */ /* 0x000fe80008000800 */
[----:B------:R-:W0:Y:S01]  /*0f60*/  SHFL.BFLY PT, R19, R14, 0x10, 0x1f ;  /* 0x0e001f000e137f89 */ /* 0x000e2200000e0000 */
[----:B------:R-:W-:Y:S01]  /*0f70*/  BAR.SYNC.DEFER_BLOCKING 0x0 ;  /* 0x0000000000007b1d */ /* 0x000fe20000010000 */
[----:B------:R-:W-:-:S05]  /*0f80*/  FSEL R18, R18, RZ, !P1 ;  /* 0x000000ff12127208 */ /* 0x000fca0004800000 */
[----:B------:R-:W1:Y:S04]  /*0f90*/  SHFL.BFLY PT, R21, R16, 0x10, 0x1f ;  /* 0x0e001f0010157f89 */ /* 0x000e6800000e0000 */
[----:B------:R-:W4:Y:S04]  /*0fa0*/  SHFL.BFLY PT, R20, R17, 0x10, 0x1f ;  /* 0x0e001f0011147f89 */ /* 0x000f2800000e0000 */
[----:B------:R-:W5:Y:S01]  /*0fb0*/  SHFL.BFLY PT, R23, R18, 0x10, 0x1f ;  /* 0x0e001f0012177f89 */ /* 0x000f6200000e0000 */
[----:B0-----:R-:W-:-:S05]  /*0fc0*/  FADD R19, R14, R19 ;  /* 0x000000130e137221 */ /* 0x001fca0000000000 */
[----:B------:R-:W0:Y:S04]  /*0fd0*/  SHFL.BFLY PT, R14, R19, 0x8, 0x1f ;  /* 0x0d001f00130e7f89 */ /* 0x000e2800000e0000 */
[----:B------:R-:W-:Y:S01]  /*0fe0*/  STS.128 [R53], R8 ;  /* 0x0000000835007388 */ /* 0x000fe20000000c00 */
[----:B-1----:R-:W-:Y:S01]  /*0ff0*/  FADD R21, R16, R21 ;  /* 0x0000001510157221 */ /* 0x002fe20000000000 */
[----:B----4-:R-:W-:Y:S01]  /*1000*/  FADD R20, R17, R20 ;  /* 0x0000001411147221 */ /* 0x010fe20000000000 */
[----:B-----5:R-:W-:-:S03]  /*1010*/  FADD R23, R18, R23 ;  /* 0x0000001712177221 */ /* 0x020fc60000000000 */
[----:B------:R-:W1:Y:S04]  /*1020*/  SHFL.BFLY PT, R16, R21, 0x8, 0x1f ;  /* 0x0d001f0015107f89 */ /* 0x000e6800000e0000 */
[----:B------:R-:W4:Y:S04]  /*1030*/  SHFL.BFLY PT, R15, R20, 0x8, 0x1f ;  /* 0x0d001f00140f7f89 */ /* 0x000f2800000e0000 */
[----:B------:R-:W5:Y:S01]  /*1040*/  SHFL.BFLY PT, R18, R23, 0x8, 0x1f ;  /* 0x0d001f0017127f89 */ /* 0x000f6200000e0000 */
[----:B0-----:R-:W-:Y:S01]  /*1050*/  FADD R17, R19, R14 ;  /* 0x0000000e13117221 */ /* 0x001fe20000000000 */
[----:B------:R-:W-:Y:S06]  /*1060*/  BAR.SYNC.DEFER_BLOCKING 0x0 ;  /* 0x0000000000007b1d */ /* 0x000fec0000010000 */
[----:B------:R-:W-:Y:S02]  /*1070*/  LDS R14, [R12] ;  /* 0x000000000c0e7984 */ /* 0x000fe40000000800 */
[----:B------:R-:W-:Y:S01]  /*1080*/  BAR.SYNC.DEFER_BLOCKING 0x0 ;  /* 0x0000000000007b1d */ /* 0x000fe20000010000 */
[----:B-1----:R-:W-:Y:S01]  /*1090*/  FADD R47, R21, R16 ;  /* 0x00000010152f7221 */ /* 0x002fe20000000000 */
[----:B----4-:R-:W-:Y:S01]  /*10a0*/  FADD R51, R20, R15 ;  /* 0x0000000f14337221 */ /* 0x010fe20000000000 */
[----:B-----5:R-:W-:-:S03]  /*10b0*/  FADD R55, R23, R18 ;  /* 0x0000001217377221 */ /* 0x020fc60000000000 */
        /* <DEDUP_REMOVED lines=9> */
[----:B---3--:R-:W-:Y:S02]  /*1150*/  SEL R30, R30, RZ, !P1 ;  /* 0x000000ff1e1e7207 */ /* 0x008fe40004800000 */
[----:B--2---:R-:W-:Y:S01]  /*1160*/  SEL R26, R26, RZ, !P1 ;  /* 0x000000ff1a1a7207 */ /* 0x004fe20004800000 */
[----:B0-----:R-:W-:-:S05]  /*1170*/  FADD R8, R15, R8 ;  /* 0x000000080f087221 */ /* 0x001fca0000000000 */
[----:B------:R-:W0:Y:S01]  /*1180*/  SHFL.BFLY PT, R9, R8, 0x1, 0x1f ;  /* 0x0c201f0008097f89 */ /* 0x000e2200000e0000 */
[----:B------:R-:W-:-:S04]  /*1190*/  FMUL R15, R45, R30 ;  /* 0x0000001e2d0f7220 */ /* 0x000fc80000400000 */
[----:B------:R-:W-:-:S05]  /*11a0*/  FFMA R15, R40, R26, R15 ;  /* 0x0000001a280f7223 */ /* 0x000fca000000000f */
        /* <DEDUP_REMOVED lines=9> */
[----:B------:R-:W-:Y:S01]  /*1240*/  FMUL R11, R48, R11 ;  /* 0x0000000b300b7220 */ /* 0x000fe20000400000 */
[----:B------:R-:W-:Y:S01]  /*1250*/  SEL R25, R25, RZ, !P1 ;  /* 0x000000ff19197207 */ /* 0x000fe20004800000 */
[----:B------:R-:W-:Y:S01]  /*1260*/  FMUL R16, R44, R31 ;  /* 0x0000001f2c107220 */ /* 0x000fe20000400000 */
[----:B------:R-:W-:Y:S01]  /*1270*/  SEL R19, R27, RZ, !P1 ;  /* 0x000000ff1b137207 */ /* 0x000fe20004800000 */
[----:B------:R-:W-:-:S02]  /*1280*/  FFMA R10, R43, R24, R10 ;  /* 0x000000182b0a7223 */ /* 0x000fc4000000000a */
[----:B------:R-:W-:Y:S02]  /*1290*/  FFMA R11, R42, R25, R11 ;  /* 0x000000192a0b7223 */ /* 0x000fe4000000000b */
[----:B------:R-:W-:Y:S01]  /*12a0*/  FFMA R19, R7, R19, R16 ;  /* 0x0000001307137223 */ /* 0x000fe20000000010 */
[----:B------:R-:W-:Y:S02]  /*12b0*/  FSEL R16, R10, RZ, !P1 ;  /* 0x000000ff0a107208 */ /* 0x000fe40004800000 */
        /* <DEDUP_REMOVED lines=9> */
[----:B------:R-:W2:Y:S04]  /*1350*/  SHFL.BFLY PT, R23, R18, 0x10, 0x1f ;  /* 0x0e001f0012177f89 */ /* 0x000ea800000e0000 */
[----:B------:R-:W3:Y:S01]  /*1360*/  SHFL.BFLY PT, R22, R19, 0x10, 0x1f ;  /* 0x0e001f0013167f89 */ /* 0x000ee200000e0000 */
[----:B0-----:R-:W-:-:S05]  /*1370*/  FADD R20, R17, R20 ;  /* 0x0000001411147221 */ /* 0x001fca0000000000 */
[----:B------:R-:W0:Y:S04]  /*1380*/  SHFL.BFLY PT, R15, R20, 0x8, 0x1f ;  /* 0x0d001f00140f7f89 */ /* 0x000e2800000e0000 */
[----:B------:R-:W-:Y:S01]  /*1390*/  STS.128 [R53], R8 ;  /* 0x0000000835007388 */ /* 0x000fe20000000c00 */
[----:B-1----:R-:W-:Y:S01]  /*13a0*/  FADD R21, R16, R21 ;  /* 0x0000001510157221 */ /* 0x002fe20000000000 */
[----:B--2---:R-:W-:Y:S01]  /*13b0*/  FADD R23, R18, R23 ;  /* 0x0000001712177221 */ /* 0x004fe20000000000 */
[----:B---3--:R-:W-:-:S03]  /*13c0*/  FADD R22, R19, R22 ;  /* 0x0000001613167221 */ /* 0x008fc60000000000 */
[----:B------:R-:W1:Y:S04]  /*13d0*/  SHFL.BFLY PT, R16, R21, 0x8, 0x1f ;  /* 0x0d001f0015107f89 */ /* 0x000e6800000e0000 */
[----:B------:R-:W2:Y:S04]  /*13e0*/  SHFL.BFLY PT, R18, R23, 0x8, 0x1f ;  /* 0x0d001f0017127f89 */ /* 0x000ea800000e0000 */
[----:B------:R-:W3:Y:S01]  /*13f0*/  SHFL.BFLY PT, R17, R22, 0x8, 0x1f ;  /* 0x0d001f0016117f89 */ /* 0x000ee200000e0000 */
[----:B0-----:R-:W-:Y:S01]  /*1400*/  FADD R25, R20, R15 ;  /* 0x0000000f14197221 */ /* 0x001fe20000000000 */
[----:B------:R-:W-:Y:S06]  /*1410*/  BAR.SYNC.DEFER_BLOCKING 0x0 ;  /* 0x0000000000007b1d */ /* 0x000fec0000010000 */
[----:B------:R-:W-:Y:S02]  /*1420*/  LDS R15, [R12] ;  /* 0x000000000c0f7984 */ /* 0x000fe40000000800 */
[----:B------:R-:W-:Y:S01]  /*1430*/  BAR.SYNC.DEFER_BLOCKING 0x0 ;  /* 0x0000000000007b1d */ /* 0x000fe20000010000 */
[----:B-1----:R-:W-:Y:S01]  /*1440*/  FADD R19, R21, R16 ;  /* 0x0000001015137221 */ /* 0x002fe20000000000 */
[----:B--2---:R-:W-:Y:S01]  /*1450*/  FADD R27, R23, R18 ;  /* 0x00000012171b7221 */ /* 0x004fe20000000000 */
[----:B---3--:R-:W-:-:S03]  /*1460*/  FADD R17, R22, R17 ;  /* 0x0000001116117221 */ /* 0x008fc60000000000 */
        /* <DEDUP_REMOVED lines=9> */
[----:B------:R-:W-:Y:S01]  /*1500*/  SEL R39, R39, RZ, !P1 ;  /* 0x000000ff27277207 */ /* 0x000fe20004800000 */
[----:B0-----:R-:W-:-:S05]  /*1510*/  FADD R9, R16, R9 ;  /* 0x0000000910097221 */ /* 0x001fca0000000000 */
[----:B------:R-:W0:Y:S01]  /*1520*/  SHFL.BFLY PT, R8, R9, 0x1, 0x1f ;  /* 0x0c201f0009087f89 */ /* 0x000e2200000e0000 */
[----:B------:R-:W-:Y:S01]  /*1530*/  SEL R35, R35, RZ, !P1 ;  /* 0x000000ff23237207 */ /* 0x000fe20004800000 */
[----:B------:R-:W-:-:S04]  /*1540*/  FMUL R44, R44, R39 ;  /* 0x000000272c2c7220 */ /* 0x000fc80000400000 */
[----:B------:R-:W-:Y:S01]  /*1550*/  FFMA R44, R7, R35, R44 ;  /* 0x00000023072c7223 */ /* 0x000fe2000000002c */
[----:B------:R-:W-:Y:S02]  /*1560*/  SEL R10, R36, RZ, !P1 ;  /* 0x000000ff240a7207 */ /* 0x000fe40004800000 */
[----:B------:R-:W-:Y:S01]  /*1570*/  SEL R11, R37, RZ, !P1 ;  /* 0x000000ff250b7207 */ /* 0x000fe20004800000 */
[----:B0-----:R-:W-:-:S05]  /*1580*/  FADD R7, R9, R8 ;  /* 0x0000000809077221 */ /* 0x001fca0000000000 */
[----:B------:R-:W-:Y:S01]  /*1590*/  @P0 STS [R4+UR4], R7 ;  /* 0x0000000704000988 */ /* 0x000fe20008000804 */
[----:B------:R-:W-:Y:S01]  /*15a0*/  BAR.SYNC.DEFER_BLOCKING 0x0 ;  /* 0x0000000000007b1d */ /* 0x000fe20000010000 */
[----:B------:R-:W-:Y:S01]  /*15b0*/  SEL R32, R32, RZ, !P1 ;  /* 0x000000ff20207207 */ /* 0x000fe20004800000 */
[----:B------:R-:W-:Y:S01]  /*15c0*/  FMUL R10, R41, R10 ;  /* 0x0000000a290a7220 */ /* 0x000fe20000400000 */
[----:B------:R-:W-:Y:S01]  /*15d0*/  SEL R33, R33, RZ, !P1 ;  /* 0x000000ff21217207 */ /* 0x000fe20004800000 */
[----:B------:R-:W-:Y:S02]  /*15e0*/  FMUL R11, R48, R11 ;  /* 0x0000000b300b7220 */ /* 0x000fe40000400000 */
[----:B------:R-:W-:Y:S02]  /*15f0*/  FFMA R10, R43, R32, R10 ;  /* 0x000000202b0a7223 */ /* 0x000fe4000000000a */
[----:B------:R-:W-:-:S03]  /*1600*/  FFMA R11, R42, R33, R11 ;  /* 0x000000212a0b7223 */ /* 0x000fc6000000000b */
[----:B------:R-:W-:Y:S02]  /*1610*/  FSEL R16, R10, RZ, !P1 ;  /* 0x000000ff0a107208 */ /* 0x000fe40004800000 */
[----:B------:R-:W-:Y:S01]  /*1620*/  FSEL R17, R11, RZ, !P1 ;  /* 0x000000ff0b117208 */ /* 0x000fe20004800000 */
[----:B------:R-:W-:Y:S04]  /*1630*/  LDS R8, [R0+UR4] ;  /* 0x0000000400087984 */ /* 0x000fe80008000800 */
[----:B------:R-:W-:Y:S04]  /*1640*/  LDS R9, [R0+UR4+0x20] ;  /* 0x0000200400097984 */ /* 0x000fe80008000800 */
[----:B------:R-:W-:Y:S04]  /*1650*/  LDS R10, [R0+UR4+0x40] ;  /* 0x00004004000a7984 */ /* 0x000fe80008000800 */
[----:B------:R-:W0:Y:S01]  /*1660*/  LDS R11, [R0+UR4+0x60] ;  /* 0x00006004000b7984 */ /* 0x000e220008000800 */
[----:B------:R-:W-:-:S02]  /*1670*/  SEL R38, R38, RZ, !P1 ;  /* 0x000000ff26267207 */ /* 0x000fc40004800000 */
[----:B------:R-:W-:Y:S01]  /*1680*/  SEL R34, R34, RZ, !P1 ;  /* 0x000000ff22227207 */ /* 0x000fe20004800000 */
[----:B------:R-:W-:Y:S02]  /*1690*/  BAR.SYNC.DEFER_BLOCKING 0x0 ;  /* 0x0000000000007b1d */ /* 0x000fe40000010000 */
[----:B------:R-:W-:-:S04]  /*16a0*/  FMUL R45, R45, R38 ;  /* 0x000000262d2d7220 */ /* 0x000fc80000400000 */
[----:B------:R-:W-:Y:S01]  /*16b0*/  FFMA R45, R40, R34, R45 ;  /* 0x00000022282d7223 */ /* 0x000fe2000000002d */
[----:B------:R-:W-:-:S04]  /*16c0*/  FSEL R44, R44, RZ, !P1 ;  /* 0x000000ff2c2c7208 */ /* 0x000fc80004800000 */
[----:B------:R-:W-:Y:S01]  /*16d0*/  FSEL R45, R45, RZ, !P1 ;  /* 0x000000ff2d2d7208 */ /* 0x000fe20004800000 */
[----:B------:R-:W1:Y:S04]  /*16e0*/  SHFL.BFLY PT, R19, R16, 0x10, 0x1f ;  /* 0x0e001f0010137f89 */ /* 0x000e6800000e0000 */
[----:B------:R-:W2:Y:S04]  /*16f0*/  SHFL.BFLY PT, R18, R17, 0x10, 0x1f ;  /* 0x0e001f0011127f89 */ /* 0x000ea800000e0000 */
[----:B------:R-:W3:Y:S04]  /*1700*/  SHFL.BFLY PT, R20, R45, 0x10, 0x1f ;  /* 0x0e001f002d147f89 */ /* 0x000ee800000e0000 */
[----:B------:R-:W4:Y:S04]  /*1710*/  SHFL.BFLY PT, R21, R44, 0x10, 0x1f ;  /* 0x0e001f002c157f89 */ /* 0x000f2800000e0000 */
[----:B0-----:R-:W-:Y:S01]  /*1720*/  STS.128 [R53], R8 ;  /* 0x0000000835007388 */ /* 0x001fe20000000c00 */
[----:B------:R-:W-:Y:S01]  /*1730*/  BAR.SYNC.DEFER_BLOCKING 0x0 ;  /* 0x0000000000007b1d */ /* 0x000fe20000010000 */
[----:B-1----:R-:W-:Y:S01]  /*1740*/  FADD R19, R16, R19 ;  /* 0x0000001310137221 */ /* 0x002fe20000000000 */
[----:B--2---:R-:W-:Y:S01]  /*1750*/  FADD R18, R17, R18 ;  /* 0x0000001211127221 */ /* 0x004fe20000000000 */
[----:B---3--:R-:W-:Y:S01]  /*1760*/  FADD R20, R45, R20 ;  /* 0x000000142d147221 */ /* 0x008fe20000000000 */
[----:B----4-:R-:W-:-:S02]  /*1770*/  FADD R21, R44, R21 ;  /* 0x000000152c157221 */ /* 0x010fc40000000000 */
[----:B------:R-:W0:Y:S04]  /*1780*/  SHFL.BFLY PT, R16, R19, 0x8, 0x1f ;  /* 0x0d001f0013107f89 */ /* 0x000e2800000e0000 */
[----:B------:R-:W1:Y:S04]  /*1790*/  SHFL.BFLY PT, R7, R18, 0x8, 0x1f ;  /* 0x0d001f0012077f89 */ /* 0x000e6800000e0000 */
[----:B------:R-:W2:Y:S04]  /*17a0*/  SHFL.BFLY PT, R17, R20, 0x8, 0x1f ;  /* 0x0d001f0014117f89 */ /* 0x000ea800000e0000 */
[----:B------:R-:W3:Y:S04]  /*17b0*/  SHFL.BFLY PT, R22, R21, 0x8, 0x1f ;  /* 0x0d001f0015167f89 */ /* 0x000ee800000e0000 */
[----:B------:R-:W-:Y:S01]  /*17c0*/  LDS R25, [R12] ;  /* 0x000000000c197984 */ /* 0x000fe20000000800 */
[----:B0-----:R-:W-:Y:S01]  /*17d0*/  FADD R23, R19, R16 ;  /* 0x0000001013177221 */ /* 0x001fe20000000000 */
[----:B------:R-:W-:Y:S01]  /*17e0*/  BAR.SYNC.DEFER_BLOCKING 0x0 ;  /* 0x0000000000007b1d */ /* 0x000fe20000010000 */
[----:B-1----:R-:W-:-:S07]  /*17f0*/  FADD R27, R18, R7 ;  /* 0x00000007121b7221 */ /* 0x002fce0000000000 */
[----:B------:R-:W0:Y:S01]  /*1800*/  LDC.64 R18, c[0x0][0x230] ;  /* 0x00008c00ff127b82 */ /* 0x000e220000000a00 */
[----:B--2---:R-:W-:Y:S01]  /*1810*/  FADD R17, R20, R17 ;  /* 0x0000001114117221 */ /* 0x004fe20000000000 */
[----:B---3--:R-:W-:Y:S01]  /*1820*/  FADD R29, R21, R22 ;  /* 0x00000016151d7221 */ /* 0x008fe20000000000 */
[----:B------:R-:W-:Y:S04]  /*1830*/  @!P2 STS [R6+UR4], R23 ;  /* 0x000000170600a988 */ /* 0x000fe80008000804 */
[----:B------:R-:W-:Y:S04]  /*1840*/  @!P2 STS [R6+UR4+0x20], R27 ;  /* 0x0000201b0600a988 */ /* 0x000fe80008000804 */
[----:B------:R-:W-:Y:S04]  /*1850*/  @!P2 STS [R6+UR4+0x40], R17 ;  /* 0x000040110600a988 */ /* 0x000fe80008000804 */
[----:B------:R-:W-:Y:S01]  /*1860*/  @!P2 STS [R6+UR4+0x60], R29 ;  /* 0x0000601d0600a988 */ /* 0x000fe20008000804 */
[----:B------:R-:W-:Y:S06]  /*1870*/  BAR.SYNC.DEFER_BLOCKING 0x0 ;  /* 0x0000000000007b1d */ /* 0x000fec0000010000 */
[----:B------:R-:W1:Y:S04]  /*1880*/  @!P3 LDS R5, [R4+UR4] ;  /* 0x000000040405b984 */ /* 0x000e680008000800 */
[----:B-1----:R-:W1:Y:S02]  /*1890*/  SHFL.BFLY PT, R16, R5, 0x4, 0x1f ;  /* 0x0c801f0005107f89 */ /* 0x002e6400000e0000 */
[----:B-1----:R-:W-:-:S05]  /*18a0*/  FADD R16, R5, R16 ;  /* 0x0000001005107221 */ /* 0x002fca0000000000 */
[----:B------:R-:W1:Y:S02]  /*18b0*/  SHFL.BFLY PT, R7, R16, 0x2, 0x1f ;  /* 0x0c401f0010077f89 */ /* 0x000e6400000e0000 */
[----:B-1----:R-:W-:Y:S02]  /*18c0*/  FADD R20, R16, R7 ;  /* 0x0000000710147221 */ /* 0x002fe40000000000 */
[----:B------:R-:W1:Y:S03]  /*18d0*/  LDC.64 R16, c[0x0][0x228] ;  /* 0x00008a00ff107b82 */ /* 0x000e660000000a00 */
[----:B------:R-:W2:Y:S02]  /*18e0*/  SHFL.BFLY PT, R7, R20, 0x1, 0x1f ;  /* 0x0c201f0014077f89 */ /* 0x000ea400000e0000 */
[----:B--2---:R-:W-:-:S03]  /*18f0*/  FADD R23, R20, R7 ;  /* 0x0000000714177221 */ /* 0x004fc60000000000 */
[----:B------:R-:W2:Y:S02]  /*1900*/  LDC.64 R6, c[0x0][0x220] ;  /* 0x00008800ff067b82 */ /* 0x000ea40000000a00 */
[----:B------:R3:W-:Y:S06]  /*1910*/  @P0 STS [R4+UR4], R23 ;  /* 0x0000001704000988 */ /* 0x0007ec0008000804 */
[----:B------:R-:W-:Y:S01]  /*1920*/  BAR.SYNC.DEFER_BLOCKING 0x0 ;  /* 0x0000000000007b1d */ /* 0x000fe20000010000 */
[----:B------:R-:W-:-:S07]  /*1930*/  SHF.R.S32.HI R5, RZ, 0x1f, R2 ;  /* 0x0000001fff057819 */ /* 0x000fce0000011402 */
[----:B------:R-:W4:Y:S01]  /*1940*/  LDC.64 R20, c[0x0][0x238] ;  /* 0x00008e00ff147b82 */ /* 0x000f220000000a00 */
[----:B------:R-:W-:Y:S04]  /*1950*/  LDS R8, [R0+UR4] ;  /* 0x0000000400087984 */ /* 0x000fe80008000800 */
[----:B------:R-:W-:Y:S04]  /*1960*/  LDS R9, [R0+UR4+0x20] ;  /* 0x0000200400097984 */ /* 0x000fe80008000800 */
[----:B------:R-:W-:Y:S04]  /*1970*/  LDS R10, [R0+UR4+0x40] ;  /* 0x00004004000a7984 */ /* 0x000fe80008000800 */
[----:B------:R-:W5:Y:S01]  /*1980*/  LDS R11, [R0+UR4+0x60] ;  /* 0x00006004000b7984 */ /* 0x000f620008000800 */
[----:B------:R-:W-:Y:S01]  /*1990*/  BAR.SYNC.DEFER_BLOCKING 0x0 ;  /* 0x0000000000007b1d */ /* 0x000fe20000010000 */
[----:B------:R-:W-:-:S02]  /*19a0*/  LEA.HI R5, R5, R2, RZ, 0x4 ;  /* 0x0000000205057211 */ /* 0x000fc400078f20ff */
[----:B------:R-:W-:Y:S02]  /*19b0*/  ISETP.GE.AND P0, PT, R2, 0x40, PT ;  /* 0x000000400200780c */ /* 0x000fe40003f06270 */
[----:B---3--:R-:W-:Y:S02]  /*19c0*/  LOP3.LUT R23, R5, 0xfffffff0, RZ, 0xc0, !PT ;  /* 0xfffffff005177812 */ /* 0x008fe400078ec0ff */
[----:B------:R-:W-:Y:S02]  /*19d0*/  SHF.R.S32.HI R5, RZ, 0x4, R5 ;  /* 0x00000004ff057819 */ /* 0x000fe40000011405 */
[----:B------:R-:W-:Y:S02]  /*19e0*/  IADD3 R2, R2, -R23, RZ ;  /* 0x8000001702027210 */ /* 0x000fe40007ffe0ff */
[----:B------:R-:W-:-:S03]  /*19f0*/  ISETP.EQ.AND P0, PT, R3, RZ, !P0 ;  /* 0x000000ff0300720c */ /* 0x000fc60004702270 */
[----:B------:R-:W-:Y:S01]  /*1a00*/  IMAD R23, R5, 0x50, R2 ;  /* 0x0000005005177824 */ /* 0x000fe200078e0202 */
[----:B-----5:R3:W-:Y:S03]  /*1a10*/  STS.128 [R53], R8 ;  /* 0x0000000835007388 */ /* 0x0207e60000000c00 */
[C---:B--2---:R-:W-:Y:S01]  /*1a20*/  IMAD.WIDE R2, R23.reuse, 0x4, R6 ;  /* 0x0000000417027825 */ /* 0x044fe200078e0206 */
[----:B------:R-:W-:Y:S03]  /*1a30*/  BAR.SYNC.DEFER_BLOCKING 0x0 ;  /* 0x0000000000007b1d */ /* 0x000fe60000010000 */
[----:B-1----:R-:W-:-:S04]  /*1a40*/  IMAD.WIDE R4, R23, 0x4, R16 ;  /* 0x0000000417047825 */ /* 0x002fc800078e0210 */
[----:B0-----:R-:W-:-:S04]  /*1a50*/  IMAD.WIDE R6, R23, 0x4, R18 ;  /* 0x0000000417067825 */ /* 0x001fc800078e0212 */
[----:B----4-:R-:W-:Y:S01]  /*1a60*/  IMAD.WIDE R16, R23, 0x4, R20 ;  /* 0x0000000417107825 */ /* 0x010fe200078e0214 */
[----:B------:R3:W-:Y:S04]  /*1a70*/  @P0 STG.E desc[UR6][R2.64], R13 ;  /* 0x0000000d02000986 */ /* 0x0007e8000c101906 */
[----:B------:R3:W-:Y:S04]  /*1a80*/  @P0 STG.E desc[UR6][R4.64], R14 ;  /* 0x0000000e04000986 */ /* 0x0007e8000c101906 */
[----:B------:R3:W-:Y:S04]  /*1a90*/  @P0 STG.E desc[UR6][R6.64], R15 ;  /* 0x0000000f06000986 */ /* 0x0007e8000c101906 */
[----:B------:R3:W-:Y:S01]  /*1aa0*/  @P0 STG.E desc[UR6][R16.64], R25 ;  /* 0x0000001910000986 */ /* 0x0007e2000c101906 */
[----:B------:R-:W-:Y:S05]  /*1ab0*/  @!P0 EXIT ;  /* 0x000000000000894d */ /* 0x000fea0003800000 */
[----:B---3--:R-:W0:Y:S01]  /*1ac0*/  LDS R5, [R12] ;  /* 0x000000000c057984 */ /* 0x008e220000000800 */
[----:B------:R-:W1:Y:S02]  /*1ad0*/  LDC.64 R2, c[0x0][0x240] ;  /* 0x00009000ff027b82 */ /* 0x000e640000000a00 */
[----:B-1----:R-:W-:-:S05]  /*1ae0*/  IMAD.WIDE R2, R23, 0x4, R2 ;  /* 0x0000000417027825 */ /* 0x002fca00078e0202 */
[----:B0-----:R-:W-:Y:S01]  /*1af0*/  STG.E desc[UR6][R2.64], R5 ;  /* 0x0000000502007986 */ /* 0x001fe2000c101906 */
[----:B------:R-:W-:Y:S05]  /*1b00*/  EXIT ;  /* 0x000000000000794d */ /* 0x000fea0003800000 */
.L_x_0:
[----:B------:R-:W-:-:S00]  /*1b10*/  BRA `(.L_x_0) ;  /* 0xfffffffc00fc7947 */ /* 0x000fc0000383ffff */
[----:B------:R-:W-:-:S00]  /*1b20*/  NOP ;  /* 0x0000000000007918 */ /* 0x000fc00000000000 */
        /* <DEDUP_REMOVED lines=13> */
.L_x_1:


//--------------------- .nv.shared.triton_per_fused_cat_mul_sum_9 --------------------------
	.section	.nv.shared.triton_per_fused_cat_mul_sum_9,"aw",@nobits
	.sectionflags	@""
	.align	16
	.zero		1024


//--------------------- .nv.constant0.triton_per_fused_cat_mul_sum_9 --------------------------
	.section	.nv.constant0.triton_per_fused_cat_mul_sum_9,"a",@progbits
	.sectionflags	@""
	.align	4
.nv.constant0.triton_per_fused_cat_mul_sum_9:
	.zero		592
